//
// Generated by NVIDIA NVVM Compiler
//
// Compiler Build ID: CL-36424714
// Cuda compilation tools, release 13.0, V13.0.88
// Based on NVVM 20.0.0
//

.version 9.0
.target sm_100
.address_size 64

	// .globl	_Z10computeGPUPfS_

.visible .entry _Z10computeGPUPfS_(
	.param .u64 .ptr .align 1 _Z10computeGPUPfS__param_0,
	.param .u64 .ptr .align 1 _Z10computeGPUPfS__param_1
)
{
	.reg .pred 	%p<2>;
	.reg .b32 	%r<5>;
	.reg .b32 	%f<4>;
	.reg .b64 	%rd<8>;

	ld.param.u64 	%rd1, [_Z10computeGPUPfS__param_0];
	ld.param.u64 	%rd2, [_Z10computeGPUPfS__param_1];
	mov.u32 	%r2, %ntid.x;
	mov.u32 	%r3, %ctaid.x;
	mov.u32 	%r4, %tid.x;
	mad.lo.s32 	%r1, %r2, %r3, %r4;
	setp.gt.s32 	%p1, %r1, 33554431;
	@%p1 bra 	$L__BB0_2;
	cvta.to.global.u64 	%rd3, %rd1;
	cvta.to.global.u64 	%rd4, %rd2;
	mul.wide.s32 	%rd5, %r1, 4;
	add.s64 	%rd6, %rd3, %rd5;
	ld.global.f32 	%f1, [%rd6];
	add.s64 	%rd7, %rd4, %rd5;
	ld.global.f32 	%f2, [%rd7];
	mul.f32 	%f3, %f2, %f1;
	st.global.f32 	[%rd6], %f3;
$L__BB0_2:
	ret;

}


// ===== COMPILED SASS (sm_100) =====

	.target	sm_100

	.elftype	@"ET_EXEC"


//--------------------- .note.nv.tkinfo           --------------------------
	.section	.note.nv.tkinfo,"",@"SHT_NOTE"
	.sectionflags	@"SHF_NOTE_NV_TKINFO"
	.tkinfo
        /*0018*/ 	.word	0x00000002
        /*0030*/ 	.string	""
        /*0030*/ 	.string	"ptxas"
        /*0030*/ 	.string	"Cuda compilation tools, release 13.0, V13.0.88"
        /*0030*/ 	.string	"Build cuda_13.0.r13.0/compiler.36424714_0"
        /*0030*/ 	.string	"-arch sm_100 -m 64 "



//--------------------- .note.nv.cuinfo           --------------------------
	.section	.note.nv.cuinfo,"",@"SHT_NOTE"
	.sectionflags	@"SHF_NOTE_NV_CUINFO"
        /*0018*/ 	.short	0x0002
        /*001a*/ 	.short	0x0064
        /*001c*/ 	.short	0x0082
	.zero		2


//--------------------- .nv.info                  --------------------------
	.section	.nv.info,"",@"SHT_CUDA_INFO"
	.align	4


	//----- nvinfo : EIATTR_REGCOUNT
	.align		4
        /*0000*/ 	.byte	0x04, 0x2f
        /*0002*/ 	.short	(.L_1 - .L_0)
	.align		4
.L_0:
        /*0004*/ 	.word	index@(_Z10computeGPUPfS_)
        /*0008*/ 	.word	0x0000000a


	//----- nvinfo : EIATTR_FRAME_SIZE
	.align		4
.L_1:
        /*000c*/ 	.byte	0x04, 0x11
        /*000e*/ 	.short	(.L_3 - .L_2)
	.align		4
.L_2:
        /*0010*/ 	.word	index@(_Z10computeGPUPfS_)
        /*0014*/ 	.word	0x00000000


	//----- nvinfo : EIATTR_MIN_STACK_SIZE
	.align		4
.L_3:
        /*0018*/ 	.byte	0x04, 0x12
        /*001a*/ 	.short	(.L_5 - .L_4)
	.align		4
.L_4:
        /*001c*/ 	.word	index@(_Z10computeGPUPfS_)
        /*0020*/ 	.word	0x00000000
.L_5:


//--------------------- .nv.compat                --------------------------
	.section	.nv.compat,"",@"SHT_CUDA_COMPAT_INFO"
	.align	4
        /*0000*/ 	.byte	0x02, 0x09, 0x00, 0x00, 0x02, 0x02, 0x01, 0x00, 0x02, 0x05, 0x05, 0x00, 0x03, 0x07, 0x01, 0x01
        /*0010*/ 	.byte	0x02, 0x03, 0x00, 0x00, 0x02, 0x06, 0x01, 0x00, 0x04, 0x0b, 0x08, 0x00, 0x09, 0x00, 0x00, 0x00
        /*0020*/ 	.byte	0x00, 0x00, 0x00, 0x00


//--------------------- .nv.info._Z10computeGPUPfS_ --------------------------
	.section	.nv.info._Z10computeGPUPfS_,"",@"SHT_CUDA_INFO"
	.sectionflags	@""
	.align	4


	//----- nvinfo : EIATTR_CUDA_API_VERSION
	.align		4
        /*0000*/ 	.byte	0x04, 0x37
        /*0002*/ 	.short	(.L_7 - .L_6)
.L_6:
        /*0004*/ 	.word	0x00000082


	//----- nvinfo : EIATTR_KPARAM_INFO
	.align		4
.L_7:
        /*0008*/ 	.byte	0x04, 0x17
        /*000a*/ 	.short	(.L_9 - .L_8)
.L_8:
        /*000c*/ 	.word	0x00000000
        /*0010*/ 	.short	0x0001
        /*0012*/ 	.short	0x0008
        /*0014*/ 	.byte	0x00, 0xf5, 0x21, 0x00


	//----- nvinfo : EIATTR_KPARAM_INFO
	.align		4
.L_9:
        /*0018*/ 	.byte	0x04, 0x17
        /*001a*/ 	.short	(.L_11 - .L_10)
.L_10:
        /*001c*/ 	.word	0x00000000
        /*0020*/ 	.short	0x0000
        /*0022*/ 	.short	0x0000
        /*0024*/ 	.byte	0x00, 0xf5, 0x21, 0x00


	//----- nvinfo : EIATTR_SPARSE_MMA_MASK
	.align		4
.L_11:
        /*0028*/ 	.byte	0x03, 0x50
        /*002a*/ 	.short	0x0000


	//----- nvinfo : EIATTR_MAXREG_COUNT
	.align		4
        /*002c*/ 	.byte	0x03, 0x1b
        /*002e*/ 	.short	0x00ff


	//----- nvinfo : EIATTR_MERCURY_ISA_VERSION
	.align		4
        /*0030*/ 	.byte	0x03, 0x5f
        /*0032*/ 	.short	0x0101


	//----- nvinfo : EIATTR_VRC_CTA_INIT_COUNT
	.align		4
        /*0034*/ 	.byte	0x02, 0x4a
	.zero		1
	.zero		1


	//----- nvinfo : EIATTR_EXIT_INSTR_OFFSETS
	.align		4
        /*0038*/ 	.byte	0x04, 0x1c
        /*003a*/ 	.short	(.L_13 - .L_12)


	//   ....[0]....
.L_12:
        /*003c*/ 	.word	0x00000060


	//   ....[1]....
        /*0040*/ 	.word	0x00000100


	//----- nvinfo : EIATTR_CBANK_PARAM_SIZE
	.align		4
.L_13:
        /*0044*/ 	.byte	0x03, 0x19
        /*0046*/ 	.short	0x0010


	//----- nvinfo : EIATTR_PARAM_CBANK
	.align		4
        /*0048*/ 	.byte	0x04, 0x0a
        /*004a*/ 	.short	(.L_15 - .L_14)
	.align		4
.L_14:
        /*004c*/ 	.word	index@(.nv.constant0._Z10computeGPUPfS_)
        /*0050*/ 	.short	0x0380
        /*0052*/ 	.short	0x0010


	//----- nvinfo : EIATTR_SW_WAR
	.align		4
.L_15:
        /*0054*/ 	.byte	0x04, 0x36
        /*0056*/ 	.short	(.L_17 - .L_16)
.L_16:
        /*0058*/ 	.word	0x00000008
.L_17:


//--------------------- .nv.callgraph             --------------------------
	.section	.nv.callgraph,"",@"SHT_CUDA_CALLGRAPH"
	.align	4
	.sectionentsize	8
	.align		4
        /*0000*/ 	.word	0x00000000
	.align		4
        /*0004*/ 	.word	0xffffffff
	.align		4
        /*0008*/ 	.word	0x00000000
	.align		4
        /*000c*/ 	.word	0xfffffffe
	.align		4
        /*0010*/ 	.word	0x00000000
	.align		4
        /*0014*/ 	.word	0xfffffffd
	.align		4
        /*0018*/ 	.word	0x00000000
	.align		4
        /*001c*/ 	.word	0xfffffffc


//--------------------- .text._Z10computeGPUPfS_  --------------------------
	.section	.text._Z10computeGPUPfS_,"ax",@progbits
	.align	128
        .global         _Z10computeGPUPfS_
        .type           _Z10computeGPUPfS_,@function
        .size           _Z10computeGPUPfS_,(.L_x_1 - _Z10computeGPUPfS_)
        .other          _Z10computeGPUPfS_,@"STO_CUDA_ENTRY STV_DEFAULT"
_Z10computeGPUPfS_:
.text._Z10computeGPUPfS_:
[----:B------:R-:W-:Y:S01]  /*0000*/  LDC R1, c[0x0][0x37c] ;  /* 0x0000df00ff017b82 */ /* 0x000fe20000000800 */
[----:B------:R-:W0:Y:S01]  /*0010*/  S2R R7, SR_CTAID.X ;  /* 0x0000000000077919 */ /* 0x000e220000002500 */
[----:B------:R-:W0:Y:S01]  /*0020*/  LDCU UR4, c[0x0][0x360] ;  /* 0x00006c00ff0477ac */ /* 0x000e220008000800 */
[----:B------:R-:W0:Y:S02]  /*0030*/  S2R R0, SR_TID.X ;  /* 0x0000000000007919 */ /* 0x000e240000002100 */
[----:B0-----:R-:W-:-:S05]  /*0040*/  IMAD R7, R7, UR4, R0 ;  /* 0x0000000407077c24 */ /* 0x001fca000f8e0200 */
[----:B------:R-:W-:-:S13]  /*0050*/  ISETP.GT.AND P0, PT, R7, 0x1ffffff, PT ;  /* 0x01ffffff0700780c */ /* 0x000fda0003f04270 */
[----:B------:R-:W-:Y:S05]  /*0060*/  @P0 EXIT ;  /* 0x000000000000094d */ /* 0x000fea0003800000 */
[----:B------:R-:W0:Y:S01]  /*0070*/  LDC.64 R4, c[0x0][0x388] ;  /* 0x0000e200ff047b82 */ /* 0x000e220000000a00 */
[----:B------:R-:W1:Y:S07]  /*0080*/  LDCU.64 UR4, c[0x0][0x358] ;  /* 0x00006b00ff0477ac */ /* 0x000e6e0008000a00 */
[----:B------:R-:W2:Y:S01]  /*0090*/  LDC.64 R2, c[0x0][0x380] ;  /* 0x0000e000ff027b82 */ /* 0x000ea20000000a00 */
[----:B0-----:R-:W-:-:S06]  /*00a0*/  IMAD.WIDE R4, R7, 0x4, R4 ;  /* 0x0000000407047825 */ /* 0x001fcc00078e0204 */
[----:B-1----:R-:W3:Y:S01]  /*00b0*/  LDG.E R5, desc[UR4][R4.64] ;  /* 0x0000000404057981 */ /* 0x002ee2000c1e1900 */
[----:B--2---:R-:W-:-:S05]  /*00c0*/  IMAD.WIDE R2, R7, 0x4, R2 ;  /* 0x0000000407027825 */ /* 0x004fca00078e0202 */
[----:B------:R-:W3:Y:S02]  /*00d0*/  LDG.E R0, desc[UR4][R2.64] ;  /* 0x0000000402007981 */ /* 0x000ee4000c1e1900 */
[----:B---3--:R-:W-:-:S05]  /*00e0*/  FMUL R7, R0, R5 ;  /* 0x0000000500077220 */ /* 0x008fca0000400000 */
[----:B------:R-:W-:Y:S01]  /*00f0*/  STG.E desc[UR4][R2.64], R7 ;  /* 0x0000000702007986 */ /* 0x000fe2000c101904 */
[----:B------:R-:W-:Y:S05]  /*0100*/  EXIT ;  /* 0x000000000000794d */ /* 0x000fea0003800000 */
.L_x_0:
[----:B------:R-:W-:-:S00]  /*0110*/  BRA `(.L_x_0) ;  /* 0xfffffffc00fc7947 */ /* 0x000fc0000383ffff */
[----:B------:R-:W-:-:S00]  /*0120*/  NOP ;  /* 0x0000000000007918 */ /* 0x000fc00000000000 */
        /* <DEDUP_REMOVED lines=13> */
.L_x_1:


//--------------------- .nv.shared.reserved.0     --------------------------
	.section	.nv.shared.reserved.0,"aw",@nobits
	.weak		__nv_reservedSMEM_offset_0_alias
	.size		__nv_reservedSMEM_offset_0_alias, 0, 64
	.other		__nv_reservedSMEM_offset_0_alias,@"STO_CUDA_RESERVED_SHARED STV_DEFAULT"
__nv_reservedSMEM_offset_0_alias:
	.zero		0
	.zero		64


//--------------------- .nv.constant0._Z10computeGPUPfS_ --------------------------
	.section	.nv.constant0._Z10computeGPUPfS_,"a",@progbits
	.sectionflags	@""
	.align	4
.nv.constant0._Z10computeGPUPfS_:
	.zero		912


//--------------------- SYMBOLS --------------------------

	.type		.nv.reservedSmem.offset0,@object
	.size		.nv.reservedSmem.offset0,0x4
